//
// Generated by NVIDIA NVVM Compiler
//
// Compiler Build ID: CL-36424714
// Cuda compilation tools, release 13.0, V13.0.88
// Based on NVVM 20.0.0
//

.version 9.0
.target sm_100
.address_size 64

	// .globl	_Z12d_step_tiledPiS_ii
.global .align 4 .b8 d_offsets[64] = {255, 255, 255, 255, 1, 0, 0, 0, 0, 0, 0, 0, 1, 0, 0, 0, 1, 0, 0, 0, 1, 0, 0, 0, 255, 255, 255, 255, 0, 0, 0, 0, 1, 0, 0, 0, 0, 0, 0, 0, 255, 255, 255, 255, 255, 255, 255, 255, 0, 0, 0, 0, 255, 255, 255, 255, 1, 0, 0, 0, 255, 255, 255, 255};
// _ZZ12d_step_tiledPiS_iiE4tile has been demoted

.visible .entry _Z12d_step_tiledPiS_ii(
	.param .u64 .ptr .align 1 _Z12d_step_tiledPiS_ii_param_0,
	.param .u64 .ptr .align 1 _Z12d_step_tiledPiS_ii_param_1,
	.param .u32 _Z12d_step_tiledPiS_ii_param_2,
	.param .u32 _Z12d_step_tiledPiS_ii_param_3
)
{
	.reg .pred 	%p<20>;
	.reg .b32 	%r<63>;
	.reg .b64 	%rd<15>;
	// demoted variable
	.shared .align 4 .b8 _ZZ12d_step_tiledPiS_iiE4tile[1296];
	ld.param.u64 	%rd3, [_Z12d_step_tiledPiS_ii_param_0];
	ld.param.u64 	%rd2, [_Z12d_step_tiledPiS_ii_param_1];
	ld.param.u32 	%r10, [_Z12d_step_tiledPiS_ii_param_2];
	ld.param.u32 	%r11, [_Z12d_step_tiledPiS_ii_param_3];
	cvta.to.global.u64 	%rd1, %rd3;
	mov.u32 	%r1, %tid.x;
	mov.u32 	%r12, %tid.y;
	mov.u32 	%r13, %ctaid.x;
	mov.u32 	%r14, %ctaid.y;
	shl.b32 	%r15, %r14, 4;
	add.s32 	%r2, %r15, %r12;
	shl.b32 	%r16, %r13, 4;
	add.s32 	%r3, %r16, %r1;
	add.s32 	%r17, %r2, %r11;
	add.s32 	%r18, %r17, -1;
	rem.s32 	%r19, %r18, %r11;
	add.s32 	%r20, %r3, %r10;
	add.s32 	%r21, %r20, -1;
	rem.s32 	%r4, %r21, %r10;
	mul.lo.s32 	%r5, %r19, %r10;
	add.s32 	%r22, %r5, %r4;
	mul.wide.s32 	%rd4, %r22, 4;
	add.s64 	%rd5, %rd1, %rd4;
	ld.global.u32 	%r23, [%rd5];
	mov.u32 	%r24, _ZZ12d_step_tiledPiS_iiE4tile;
	mad.lo.s32 	%r25, %r12, 72, %r24;
	shl.b32 	%r26, %r1, 2;
	add.s32 	%r6, %r25, %r26;
	st.shared.u32 	[%r6], %r23;
	add.s32 	%r27, %r2, 1;
	rem.s32 	%r7, %r27, %r11;
	add.s32 	%r8, %r12, -14;
	setp.gt.u32 	%p1, %r8, 1;
	@%p1 bra 	$L__BB0_2;
	mad.lo.s32 	%r28, %r7, %r10, %r4;
	mul.wide.s32 	%rd6, %r28, 4;
	add.s64 	%rd7, %rd1, %rd6;
	ld.global.u32 	%r29, [%rd7];
	st.shared.u32 	[%r6+144], %r29;
$L__BB0_2:
	add.s32 	%r30, %r3, 1;
	rem.s32 	%r9, %r30, %r10;
	and.b32  	%r31, %r1, 1022;
	setp.ne.s32 	%p2, %r31, 14;
	@%p2 bra 	$L__BB0_5;
	setp.gt.u32 	%p3, %r8, 1;
	add.s32 	%r32, %r9, %r5;
	mul.wide.s32 	%rd8, %r32, 4;
	add.s64 	%rd9, %rd1, %rd8;
	ld.global.u32 	%r33, [%rd9];
	st.shared.u32 	[%r6+8], %r33;
	@%p3 bra 	$L__BB0_5;
	mad.lo.s32 	%r34, %r7, %r10, %r9;
	mul.wide.s32 	%rd10, %r34, 4;
	add.s64 	%rd11, %rd1, %rd10;
	ld.global.u32 	%r35, [%rd11];
	st.shared.u32 	[%r6+152], %r35;
$L__BB0_5:
	bar.sync 	0;
	setp.ge.s32 	%p4, %r2, %r11;
	setp.ge.s32 	%p5, %r3, %r10;
	or.pred  	%p6, %p4, %p5;
	@%p6 bra 	$L__BB0_7;
	ld.shared.u32 	%r36, [%r6+8];
	setp.ne.s32 	%p7, %r36, 0;
	selp.u32 	%r37, 1, 0, %p7;
	ld.shared.u32 	%r38, [%r6+80];
	setp.ne.s32 	%p8, %r38, 0;
	selp.u32 	%r39, 1, 0, %p8;
	add.s32 	%r40, %r37, %r39;
	ld.shared.u32 	%r41, [%r6+152];
	setp.ne.s32 	%p9, %r41, 0;
	selp.u32 	%r42, 1, 0, %p9;
	add.s32 	%r43, %r40, %r42;
	ld.shared.u32 	%r44, [%r6+4];
	setp.ne.s32 	%p10, %r44, 0;
	selp.u32 	%r45, 1, 0, %p10;
	add.s32 	%r46, %r43, %r45;
	ld.shared.u32 	%r47, [%r6+148];
	setp.ne.s32 	%p11, %r47, 0;
	selp.u32 	%r48, 1, 0, %p11;
	add.s32 	%r49, %r46, %r48;
	ld.shared.u32 	%r50, [%r6];
	setp.ne.s32 	%p12, %r50, 0;
	selp.u32 	%r51, 1, 0, %p12;
	add.s32 	%r52, %r49, %r51;
	ld.shared.u32 	%r53, [%r6+72];
	setp.ne.s32 	%p13, %r53, 0;
	selp.u32 	%r54, 1, 0, %p13;
	add.s32 	%r55, %r52, %r54;
	ld.shared.u32 	%r56, [%r6+144];
	setp.ne.s32 	%p14, %r56, 0;
	selp.u32 	%r57, 1, 0, %p14;
	add.s32 	%r58, %r55, %r57;
	ld.shared.u32 	%r60, [%r6+76];
	setp.ne.s32 	%p15, %r60, 0;
	setp.eq.s32 	%p16, %r58, 2;
	and.pred  	%p17, %p15, %p16;
	setp.eq.s32 	%p18, %r58, 3;
	or.pred  	%p19, %p17, %p18;
	selp.u32 	%r61, 1, 0, %p19;
	mad.lo.s32 	%r62, %r10, %r2, %r3;
	cvta.to.global.u64 	%rd12, %rd2;
	mul.wide.u32 	%rd13, %r62, 4;
	add.s64 	%rd14, %rd12, %rd13;
	st.global.u32 	[%rd14], %r61;
$L__BB0_7:
	ret;

}
	// .globl	_Z6d_stepPiS_ii
.visible .entry _Z6d_stepPiS_ii(
	.param .u64 .ptr .align 1 _Z6d_stepPiS_ii_param_0,
	.param .u64 .ptr .align 1 _Z6d_stepPiS_ii_param_1,
	.param .u32 _Z6d_stepPiS_ii_param_2,
	.param .u32 _Z6d_stepPiS_ii_param_3
)
{
	.reg .pred 	%p<17>;
	.reg .b32 	%r<63>;
	.reg .b64 	%rd<24>;

	ld.param.u64 	%rd1, [_Z6d_stepPiS_ii_param_0];
	ld.param.u64 	%rd2, [_Z6d_stepPiS_ii_param_1];
	ld.param.u32 	%r5, [_Z6d_stepPiS_ii_param_2];
	ld.param.u32 	%r4, [_Z6d_stepPiS_ii_param_3];
	mov.u32 	%r6, %tid.x;
	mov.u32 	%r7, %tid.y;
	mov.u32 	%r8, %ctaid.x;
	mov.u32 	%r9, %ctaid.y;
	shl.b32 	%r10, %r9, 4;
	add.s32 	%r1, %r10, %r7;
	shl.b32 	%r11, %r8, 4;
	add.s32 	%r12, %r11, %r6;
	setp.ge.s32 	%p1, %r1, %r4;
	setp.ge.s32 	%p2, %r12, %r5;
	or.pred  	%p3, %p1, %p2;
	@%p3 bra 	$L__BB1_2;
	cvta.to.global.u64 	%rd3, %rd1;
	cvta.to.global.u64 	%rd4, %rd2;
	add.s32 	%r13, %r4, %r1;
	add.s32 	%r14, %r5, %r12;
	add.s32 	%r15, %r13, 1;
	rem.s32 	%r16, %r15, %r4;
	add.s32 	%r17, %r14, -1;
	rem.s32 	%r18, %r17, %r5;
	mul.lo.s32 	%r19, %r16, %r5;
	add.s32 	%r20, %r18, %r19;
	mul.wide.s32 	%rd5, %r20, 4;
	add.s64 	%rd6, %rd3, %rd5;
	ld.global.u32 	%r21, [%rd6];
	setp.ne.s32 	%p4, %r21, 0;
	selp.u32 	%r22, 1, 0, %p4;
	rem.s32 	%r23, %r14, %r5;
	add.s32 	%r24, %r23, %r19;
	mul.wide.s32 	%rd7, %r24, 4;
	add.s64 	%rd8, %rd3, %rd7;
	ld.global.u32 	%r25, [%rd8];
	setp.ne.s32 	%p5, %r25, 0;
	selp.u32 	%r26, 1, 0, %p5;
	add.s32 	%r27, %r22, %r26;
	add.s32 	%r28, %r14, 1;
	rem.s32 	%r29, %r28, %r5;
	add.s32 	%r30, %r29, %r19;
	mul.wide.s32 	%rd9, %r30, 4;
	add.s64 	%rd10, %rd3, %rd9;
	ld.global.u32 	%r31, [%rd10];
	setp.ne.s32 	%p6, %r31, 0;
	selp.u32 	%r32, 1, 0, %p6;
	add.s32 	%r33, %r27, %r32;
	rem.s32 	%r34, %r13, %r4;
	mul.lo.s32 	%r35, %r34, %r5;
	add.s32 	%r36, %r18, %r35;
	mul.wide.s32 	%rd11, %r36, 4;
	add.s64 	%rd12, %rd3, %rd11;
	ld.global.u32 	%r37, [%rd12];
	setp.ne.s32 	%p7, %r37, 0;
	selp.u32 	%r38, 1, 0, %p7;
	add.s32 	%r39, %r33, %r38;
	add.s32 	%r40, %r29, %r35;
	mul.wide.s32 	%rd13, %r40, 4;
	add.s64 	%rd14, %rd3, %rd13;
	ld.global.u32 	%r41, [%rd14];
	setp.ne.s32 	%p8, %r41, 0;
	selp.u32 	%r42, 1, 0, %p8;
	add.s32 	%r43, %r39, %r42;
	add.s32 	%r44, %r13, -1;
	rem.s32 	%r45, %r44, %r4;
	mul.lo.s32 	%r46, %r45, %r5;
	add.s32 	%r47, %r18, %r46;
	mul.wide.s32 	%rd15, %r47, 4;
	add.s64 	%rd16, %rd3, %rd15;
	ld.global.u32 	%r48, [%rd16];
	setp.ne.s32 	%p9, %r48, 0;
	selp.u32 	%r49, 1, 0, %p9;
	add.s32 	%r50, %r43, %r49;
	add.s32 	%r51, %r23, %r46;
	mul.wide.s32 	%rd17, %r51, 4;
	add.s64 	%rd18, %rd3, %rd17;
	ld.global.u32 	%r52, [%rd18];
	setp.ne.s32 	%p10, %r52, 0;
	selp.u32 	%r53, 1, 0, %p10;
	add.s32 	%r54, %r50, %r53;
	add.s32 	%r55, %r29, %r46;
	mul.wide.s32 	%rd19, %r55, 4;
	add.s64 	%rd20, %rd3, %rd19;
	ld.global.u32 	%r56, [%rd20];
	setp.ne.s32 	%p11, %r56, 0;
	selp.u32 	%r57, 1, 0, %p11;
	add.s32 	%r58, %r54, %r57;
	mad.lo.s32 	%r60, %r5, %r1, %r12;
	mul.wide.u32 	%rd21, %r60, 4;
	add.s64 	%rd22, %rd3, %rd21;
	ld.global.u32 	%r61, [%rd22];
	setp.ne.s32 	%p12, %r61, 0;
	setp.eq.s32 	%p13, %r58, 2;
	and.pred  	%p14, %p12, %p13;
	setp.eq.s32 	%p15, %r58, 3;
	or.pred  	%p16, %p14, %p15;
	selp.u32 	%r62, 1, 0, %p16;
	add.s64 	%rd23, %rd4, %rd21;
	st.global.u32 	[%rd23], %r62;
$L__BB1_2:
	ret;

}


// ===== COMPILED SASS (sm_100) =====

	.target	sm_100

	.elftype	@"ET_EXEC"


//--------------------- .note.nv.tkinfo           --------------------------
	.section	.note.nv.tkinfo,"",@"SHT_NOTE"
	.sectionflags	@"SHF_NOTE_NV_TKINFO"
	.tkinfo
        /*0018*/ 	.word	0x00000002
        /*0030*/ 	.string	""
        /*0030*/ 	.string	"ptxas"
        /*0030*/ 	.string	"Cuda compilation tools, release 13.0, V13.0.88"
        /*0030*/ 	.string	"Build cuda_13.0.r13.0/compiler.36424714_0"
        /*0030*/ 	.string	"-arch sm_100 -m 64 "



//--------------------- .note.nv.cuinfo           --------------------------
	.section	.note.nv.cuinfo,"",@"SHT_NOTE"
	.sectionflags	@"SHF_NOTE_NV_CUINFO"
        /*0018*/ 	.short	0x0002
        /*001a*/ 	.short	0x0064
        /*001c*/ 	.short	0x0082
	.zero		2


//--------------------- .nv.info                  --------------------------
	.section	.nv.info,"",@"SHT_CUDA_INFO"
	.align	4


	//----- nvinfo : EIATTR_REGCOUNT
	.align		4
        /*0000*/ 	.byte	0x04, 0x2f
        /*0002*/ 	.short	(.L_2 - .L_1)
	.align		4
.L_1:
        /*0004*/ 	.word	index@(_Z12d_step_tiledPiS_ii)
        /*0008*/ 	.word	0x00000018


	//----- nvinfo : EIATTR_FRAME_SIZE
	.align		4
.L_2:
        /*000c*/ 	.byte	0x04, 0x11
        /*000e*/ 	.short	(.L_4 - .L_3)
	.align		4
.L_3:
        /*0010*/ 	.word	index@(_Z12d_step_tiledPiS_ii)
        /*0014*/ 	.word	0x00000000


	//----- nvinfo : EIATTR_REGCOUNT
	.align		4
.L_4:
        /*0018*/ 	.byte	0x04, 0x2f
        /*001a*/ 	.short	(.L_6 - .L_5)
	.align		4
.L_5:
        /*001c*/ 	.word	index@(_Z6d_stepPiS_ii)
        /*0020*/ 	.word	0x0000001a


	//----- nvinfo : EIATTR_FRAME_SIZE
	.align		4
.L_6:
        /*0024*/ 	.byte	0x04, 0x11
        /*0026*/ 	.short	(.L_8 - .L_7)
	.align		4
.L_7:
        /*0028*/ 	.word	index@(_Z6d_stepPiS_ii)
        /*002c*/ 	.word	0x00000000


	//----- nvinfo : EIATTR_MIN_STACK_SIZE
	.align		4
.L_8:
        /*0030*/ 	.byte	0x04, 0x12
        /*0032*/ 	.short	(.L_10 - .L_9)
	.align		4
.L_9:
        /*0034*/ 	.word	index@(_Z6d_stepPiS_ii)
        /*0038*/ 	.word	0x00000000


	//----- nvinfo : EIATTR_MIN_STACK_SIZE
	.align		4
.L_10:
        /*003c*/ 	.byte	0x04, 0x12
        /*003e*/ 	.short	(.L_12 - .L_11)
	.align		4
.L_11:
        /*0040*/ 	.word	index@(_Z12d_step_tiledPiS_ii)
        /*0044*/ 	.word	0x00000000
.L_12:


//--------------------- .nv.compat                --------------------------
	.section	.nv.compat,"",@"SHT_CUDA_COMPAT_INFO"
	.align	4
        /*0000*/ 	.byte	0x02, 0x09, 0x00, 0x00, 0x02, 0x02, 0x01, 0x00, 0x02, 0x05, 0x05, 0x00, 0x03, 0x07, 0x01, 0x01
        /*0010*/ 	.byte	0x02, 0x03, 0x00, 0x00, 0x02, 0x06, 0x01, 0x00, 0x04, 0x0b, 0x08, 0x00, 0x09, 0x00, 0x00, 0x00
        /*0020*/ 	.byte	0x00, 0x00, 0x00, 0x00


//--------------------- .nv.info._Z6d_stepPiS_ii  --------------------------
	.section	.nv.info._Z6d_stepPiS_ii,"",@"SHT_CUDA_INFO"
	.sectionflags	@""
	.align	4


	//----- nvinfo : EIATTR_CUDA_API_VERSION
	.align		4
        /*0000*/ 	.byte	0x04, 0x37
        /*0002*/ 	.short	(.L_14 - .L_13)
.L_13:
        /*0004*/ 	.word	0x00000082


	//----- nvinfo : EIATTR_KPARAM_INFO
	.align		4
.L_14:
        /*0008*/ 	.byte	0x04, 0x17
        /*000a*/ 	.short	(.L_16 - .L_15)
.L_15:
        /*000c*/ 	.word	0x00000000
        /*0010*/ 	.short	0x0003
        /*0012*/ 	.short	0x0014
        /*0014*/ 	.byte	0x00, 0xf0, 0x11, 0x00


	//----- nvinfo : EIATTR_KPARAM_INFO
	.align		4
.L_16:
        /*0018*/ 	.byte	0x04, 0x17
        /*001a*/ 	.short	(.L_18 - .L_17)
.L_17:
        /*001c*/ 	.word	0x00000000
        /*0020*/ 	.short	0x0002
        /*0022*/ 	.short	0x0010
        /*0024*/ 	.byte	0x00, 0xf0, 0x11, 0x00


	//----- nvinfo : EIATTR_KPARAM_INFO
	.align		4
.L_18:
        /*0028*/ 	.byte	0x04, 0x17
        /*002a*/ 	.short	(.L_20 - .L_19)
.L_19:
        /*002c*/ 	.word	0x00000000
        /*0030*/ 	.short	0x0001
        /*0032*/ 	.short	0x0008
        /*0034*/ 	.byte	0x00, 0xf5, 0x21, 0x00


	//----- nvinfo : EIATTR_KPARAM_INFO
	.align		4
.L_20:
        /*0038*/ 	.byte	0x04, 0x17
        /*003a*/ 	.short	(.L_22 - .L_21)
.L_21:
        /*003c*/ 	.word	0x00000000
        /*0040*/ 	.short	0x0000
        /*0042*/ 	.short	0x0000
        /*0044*/ 	.byte	0x00, 0xf5, 0x21, 0x00


	//----- nvinfo : EIATTR_SPARSE_MMA_MASK
	.align		4
.L_22:
        /*0048*/ 	.byte	0x03, 0x50
        /*004a*/ 	.short	0x0000


	//----- nvinfo : EIATTR_MAXREG_COUNT
	.align		4
        /*004c*/ 	.byte	0x03, 0x1b
        /*004e*/ 	.short	0x00ff


	//----- nvinfo : EIATTR_MERCURY_ISA_VERSION
	.align		4
        /*0050*/ 	.byte	0x03, 0x5f
        /*0052*/ 	.short	0x0101


	//----- nvinfo : EIATTR_VRC_CTA_INIT_COUNT
	.align		4
        /*0054*/ 	.byte	0x02, 0x4a
	.zero		1
	.zero		1


	//----- nvinfo : EIATTR_EXIT_INSTR_OFFSETS
	.align		4
        /*0058*/ 	.byte	0x04, 0x1c
        /*005a*/ 	.short	(.L_24 - .L_23)


	//   ....[0]....
.L_23:
        /*005c*/ 	.word	0x000000a0


	//   ....[1]....
        /*0060*/ 	.word	0x00000a80


	//----- nvinfo : EIATTR_CBANK_PARAM_SIZE
	.align		4
.L_24:
        /*0064*/ 	.byte	0x03, 0x19
        /*0066*/ 	.short	0x0018


	//----- nvinfo : EIATTR_PARAM_CBANK
	.align		4
        /*0068*/ 	.byte	0x04, 0x0a
        /*006a*/ 	.short	(.L_26 - .L_25)
	.align		4
.L_25:
        /*006c*/ 	.word	index@(.nv.constant0._Z6d_stepPiS_ii)
        /*0070*/ 	.short	0x0380
        /*0072*/ 	.short	0x0018


	//----- nvinfo : EIATTR_SW_WAR
	.align		4
.L_26:
        /*0074*/ 	.byte	0x04, 0x36
        /*0076*/ 	.short	(.L_28 - .L_27)
.L_27:
        /*0078*/ 	.word	0x00000008
.L_28:


//--------------------- .nv.info._Z12d_step_tiledPiS_ii --------------------------
	.section	.nv.info._Z12d_step_tiledPiS_ii,"",@"SHT_CUDA_INFO"
	.sectionflags	@""
	.align	4


	//----- nvinfo : EIATTR_CUDA_API_VERSION
	.align		4
        /*0000*/ 	.byte	0x04, 0x37
        /*0002*/ 	.short	(.L_30 - .L_29)
.L_29:
        /*0004*/ 	.word	0x00000082


	//----- nvinfo : EIATTR_KPARAM_INFO
	.align		4
.L_30:
        /*0008*/ 	.byte	0x04, 0x17
        /*000a*/ 	.short	(.L_32 - .L_31)
.L_31:
        /*000c*/ 	.word	0x00000000
        /*0010*/ 	.short	0x0003
        /*0012*/ 	.short	0x0014
        /*0014*/ 	.byte	0x00, 0xf0, 0x11, 0x00


	//----- nvinfo : EIATTR_KPARAM_INFO
	.align		4
.L_32:
        /*0018*/ 	.byte	0x04, 0x17
        /*001a*/ 	.short	(.L_34 - .L_33)
.L_33:
        /*001c*/ 	.word	0x00000000
        /*0020*/ 	.short	0x0002
        /*0022*/ 	.short	0x0010
        /*0024*/ 	.byte	0x00, 0xf0, 0x11, 0x00


	//----- nvinfo : EIATTR_KPARAM_INFO
	.align		4
.L_34:
        /*0028*/ 	.byte	0x04, 0x17
        /*002a*/ 	.short	(.L_36 - .L_35)
.L_35:
        /*002c*/ 	.word	0x00000000
        /*0030*/ 	.short	0x0001
        /*0032*/ 	.short	0x0008
        /*0034*/ 	.byte	0x00, 0xf5, 0x21, 0x00


	//----- nvinfo : EIATTR_KPARAM_INFO
	.align		4
.L_36:
        /*0038*/ 	.byte	0x04, 0x17
        /*003a*/ 	.short	(.L_38 - .L_37)
.L_37:
        /*003c*/ 	.word	0x00000000
        /*0040*/ 	.short	0x0000
        /*0042*/ 	.short	0x0000
        /*0044*/ 	.byte	0x00, 0xf5, 0x21, 0x00


	//----- nvinfo : EIATTR_SPARSE_MMA_MASK
	.align		4
.L_38:
        /*0048*/ 	.byte	0x03, 0x50
        /*004a*/ 	.short	0x0000


	//----- nvinfo : EIATTR_MAXREG_COUNT
	.align		4
        /*004c*/ 	.byte	0x03, 0x1b
        /*004e*/ 	.short	0x00ff


	//----- nvinfo : EIATTR_NUM_BARRIERS
	.align		4
        /*0050*/ 	.byte	0x02, 0x4c
        /*0052*/ 	.byte	0x01
	.zero		1


	//----- nvinfo : EIATTR_MERCURY_ISA_VERSION
	.align		4
        /*0054*/ 	.byte	0x03, 0x5f
        /*0056*/ 	.short	0x0101


	//----- nvinfo : EIATTR_VRC_CTA_INIT_COUNT
	.align		4
        /*0058*/ 	.byte	0x02, 0x4a
	.zero		1
	.zero		1


	//----- nvinfo : EIATTR_EXIT_INSTR_OFFSETS
	.align		4
        /*005c*/ 	.byte	0x04, 0x1c
        /*005e*/ 	.short	(.L_40 - .L_39)


	//   ....[0]....
.L_39:
        /*0060*/ 	.word	0x00000720


	//   ....[1]....
        /*0064*/ 	.word	0x000009c0


	//----- nvinfo : EIATTR_CRS_STACK_SIZE
	.align		4
.L_40:
        /*0068*/ 	.byte	0x04, 0x1e
        /*006a*/ 	.short	(.L_42 - .L_41)
.L_41:
        /*006c*/ 	.word	0x00000000


	//----- nvinfo : EIATTR_CBANK_PARAM_SIZE
	.align		4
.L_42:
        /*0070*/ 	.byte	0x03, 0x19
        /*0072*/ 	.short	0x0018


	//----- nvinfo : EIATTR_PARAM_CBANK
	.align		4
        /*0074*/ 	.byte	0x04, 0x0a
        /*0076*/ 	.short	(.L_44 - .L_43)
	.align		4
.L_43:
        /*0078*/ 	.word	index@(.nv.constant0._Z12d_step_tiledPiS_ii)
        /*007c*/ 	.short	0x0380
        /*007e*/ 	.short	0x0018


	//----- nvinfo : EIATTR_SW_WAR
	.align		4
.L_44:
        /*0080*/ 	.byte	0x04, 0x36
        /*0082*/ 	.short	(.L_46 - .L_45)
.L_45:
        /*0084*/ 	.word	0x00000008
.L_46:


//--------------------- .nv.callgraph             --------------------------
	.section	.nv.callgraph,"",@"SHT_CUDA_CALLGRAPH"
	.align	4
	.sectionentsize	8
	.align		4
        /*0000*/ 	.word	0x00000000
	.align		4
        /*0004*/ 	.word	0xffffffff
	.align		4
        /*0008*/ 	.word	0x00000000
	.align		4
        /*000c*/ 	.word	0xfffffffe
	.align		4
        /*0010*/ 	.word	0x00000000
	.align		4
        /*0014*/ 	.word	0xfffffffd
	.align		4
        /*0018*/ 	.word	0x00000000
	.align		4
        /*001c*/ 	.word	0xfffffffc


//--------------------- .nv.constant4             --------------------------
	.section	.nv.constant4,"a",@progbits
	.align	8
	.align		8
.nv.constant4:
        /*0000*/ 	.dword	d_offsets


//--------------------- .text._Z6d_stepPiS_ii     --------------------------
	.section	.text._Z6d_stepPiS_ii,"ax",@progbits
	.align	128
        .global         _Z6d_stepPiS_ii
        .type           _Z6d_stepPiS_ii,@function
        .size           _Z6d_stepPiS_ii,(.L_x_4 - _Z6d_stepPiS_ii)
        .other          _Z6d_stepPiS_ii,@"STO_CUDA_ENTRY STV_DEFAULT"
_Z6d_stepPiS_ii:
.text._Z6d_stepPiS_ii:
[----:B------:R-:W-:Y:S01]  /*0000*/  LDC R1, c[0x0][0x37c] ;  /* 0x0000df00ff017b82 */ /* 0x000fe20000000800 */
[----:B------:R-:W0:Y:S07]  /*0010*/  S2R R7, SR_TID.X ;  /* 0x0000000000077919 */ /* 0x000e2e0000002100 */
[----:B------:R-:W1:Y:S01]  /*0020*/  LDC.64 R2, c[0x0][0x390] ;  /* 0x0000e400ff027b82 */ /* 0x000e620000000a00 */
[----:B------:R-:W0:Y:S01]  /*0030*/  S2R R4, SR_CTAID.X ;  /* 0x0000000000047919 */ /* 0x000e220000002500 */
[----:B------:R-:W2:Y:S01]  /*0040*/  S2R R0, SR_TID.Y ;  /* 0x0000000000007919 */ /* 0x000ea20000002200 */
[----:B------:R-:W2:Y:S01]  /*0050*/  S2R R5, SR_CTAID.Y ;  /* 0x0000000000057919 */ /* 0x000ea20000002600 */
[----:B0-----:R-:W-:-:S05]  /*0060*/  IMAD R7, R4, 0x10, R7 ;  /* 0x0000001004077824 */ /* 0x001fca00078e0207 */
[----:B-1----:R-:W-:Y:S01]  /*0070*/  ISETP.GE.AND P0, PT, R7, R2, PT ;  /* 0x000000020700720c */ /* 0x002fe20003f06270 */
[----:B--2---:R-:W-:-:S05]  /*0080*/  IMAD R0, R5, 0x10, R0 ;  /* 0x0000001005007824 */ /* 0x004fca00078e0200 */
[----:B------:R-:W-:-:S13]  /*0090*/  ISETP.GE.OR P0, PT, R0, R3, P0 ;  /* 0x000000030000720c */ /* 0x000fda0000706670 */
[----:B------:R-:W-:Y:S05]  /*00a0*/  @P0 EXIT ;  /* 0x000000000000094d */ /* 0x000fea0003800000 */
[----:B------:R-:W-:Y:S01]  /*00b0*/  IABS R4, R2 ;  /* 0x0000000200047213 */ /* 0x000fe20000000000 */
[----:B------:R-:W-:Y:S01]  /*00c0*/  IMAD.MOV.U32 R10, RZ, RZ, RZ ;  /* 0x000000ffff0a7224 */ /* 0x000fe200078e00ff */
[----:B------:R-:W-:Y:S01]  /*00d0*/  IABS R6, R3 ;  /* 0x0000000300067213 */ /* 0x000fe20000000000 */
[----:B------:R-:W0:Y:S01]  /*00e0*/  LDCU.64 UR4, c[0x0][0x358] ;  /* 0x00006b00ff0477ac */ /* 0x000e220008000a00 */
[----:B------:R-:W1:Y:S08]  /*00f0*/  I2F.RP R5, R4 ;  /* 0x0000000400057306 */ /* 0x000e700000209400 */
[----:B------:R-:W2:Y:S08]  /*0100*/  I2F.RP R12, R6 ;  /* 0x00000006000c7306 */ /* 0x000eb00000209400 */
[----:B-1----:R-:W1:Y:S08]  /*0110*/  MUFU.RCP R5, R5 ;  /* 0x0000000500057308 */ /* 0x002e700000001000 */
[----:B--2---:R-:W2:Y:S01]  /*0120*/  MUFU.RCP R12, R12 ;  /* 0x0000000c000c7308 */ /* 0x004ea20000001000 */
[----:B-1----:R-:W-:-:S02]  /*0130*/  IADD3 R13, PT, PT, R5, 0xffffffe, RZ ;  /* 0x0ffffffe050d7810 */ /* 0x002fc40007ffe0ff */
[----:B------:R-:W-:-:S05]  /*0140*/  IADD3 R5, PT, PT, R7, R2, RZ ;  /* 0x0000000207057210 */ /* 0x000fca0007ffe0ff */
[----:B------:R-:W1:Y:S01]  /*0150*/  F2I.FTZ.U32.TRUNC.NTZ R11, R13 ;  /* 0x0000000d000b7305 */ /* 0x000e62000021f000 */
[----:B------:R-:W-:Y:S01]  /*0160*/  IABS R19, R5 ;  /* 0x0000000500137213 */ /* 0x000fe20000000000 */
[----:B--2---:R-:W-:Y:S01]  /*0170*/  VIADD R8, R12, 0xffffffe ;  /* 0x0ffffffe0c087836 */ /* 0x004fe20000000000 */
[C---:B------:R-:W-:Y:S01]  /*0180*/  ISETP.GE.AND P4, PT, R5.reuse, RZ, PT ;  /* 0x000000ff0500720c */ /* 0x040fe20003f86270 */
[----:B------:R-:W-:-:S04]  /*0190*/  VIADD R12, R5, 0x1 ;  /* 0x00000001050c7836 */ /* 0x000fc80000000000 */
[----:B------:R2:W3:Y:S01]  /*01a0*/  F2I.FTZ.U32.TRUNC.NTZ R9, R8 ;  /* 0x0000000800097305 */ /* 0x0004e2000021f000 */
[----:B-1----:R-:W-:Y:S02]  /*01b0*/  IMAD.MOV R15, RZ, RZ, -R11 ;  /* 0x000000ffff0f7224 */ /* 0x002fe400078e0a0b */
[----:B--2---:R-:W-:Y:S02]  /*01c0*/  IMAD.MOV.U32 R8, RZ, RZ, RZ ;  /* 0x000000ffff087224 */ /* 0x004fe400078e00ff */
[----:B------:R-:W-:-:S04]  /*01d0*/  IMAD R15, R15, R4, RZ ;  /* 0x000000040f0f7224 */ /* 0x000fc800078e02ff */
[----:B------:R-:W-:Y:S01]  /*01e0*/  IMAD.HI.U32 R14, R11, R15, R10 ;  /* 0x0000000f0b0e7227 */ /* 0x000fe200078e000a */
[----:B------:R-:W-:Y:S02]  /*01f0*/  IADD3 R11, PT, PT, R5, -0x1, RZ ;  /* 0xffffffff050b7810 */ /* 0x000fe40007ffe0ff */
[----:B------:R-:W-:Y:S01]  /*0200*/  IABS R15, R12 ;  /* 0x0000000c000f7213 */ /* 0x000fe20000000000 */
[----:B---3--:R-:W-:Y:S01]  /*0210*/  IMAD.MOV R17, RZ, RZ, -R9 ;  /* 0x000000ffff117224 */ /* 0x008fe200078e0a09 */
[----:B------:R-:W-:Y:S01]  /*0220*/  IABS R13, R11 ;  /* 0x0000000b000d7213 */ /* 0x000fe20000000000 */
[----:B------:R-:W-:Y:S02]  /*0230*/  IMAD.IADD R10, R0, 0x1, R3 ;  /* 0x00000001000a7824 */ /* 0x000fe400078e0203 */
[----:B------:R-:W-:Y:S02]  /*0240*/  IMAD R17, R17, R6, RZ ;  /* 0x0000000611117224 */ /* 0x000fe400078e02ff */
[----:B------:R-:W-:Y:S01]  /*0250*/  IMAD.HI.U32 R16, R14, R13, RZ ;  /* 0x0000000d0e107227 */ /* 0x000fe200078e00ff */
[----:B------:R-:W-:-:S03]  /*0260*/  IADD3 R20, PT, PT, R10, 0x1, RZ ;  /* 0x000000010a147810 */ /* 0x000fc60007ffe0ff */
[----:B------:R-:W-:Y:S01]  /*0270*/  IMAD.HI.U32 R8, R9, R17, R8 ;  /* 0x0000001109087227 */ /* 0x000fe200078e0008 */
[----:B------:R-:W-:-:S03]  /*0280*/  IABS R21, R20 ;  /* 0x0000001400157213 */ /* 0x000fc60000000000 */
[----:B------:R-:W-:-:S04]  /*0290*/  IMAD.HI.U32 R9, R14, R19, RZ ;  /* 0x000000130e097227 */ /* 0x000fc800078e00ff */
[----:B------:R-:W-:Y:S01]  /*02a0*/  IMAD.MOV R16, RZ, RZ, -R16 ;  /* 0x000000ffff107224 */ /* 0x000fe200078e0a10 */
[----:B------:R-:W-:Y:S01]  /*02b0*/  IADD3 R18, PT, PT, -R9, RZ, RZ ;  /* 0x000000ff09127210 */ /* 0x000fe20007ffe1ff */
[----:B------:R-:W-:-:S04]  /*02c0*/  IMAD.HI.U32 R17, R14, R15, RZ ;  /* 0x0000000f0e117227 */ /* 0x000fc800078e00ff */
[C---:B------:R-:W-:Y:S02]  /*02d0*/  IMAD R9, R4.reuse, R16, R13 ;  /* 0x0000001004097224 */ /* 0x040fe400078e020d */
[----:B------:R-:W-:Y:S02]  /*02e0*/  IMAD.MOV R17, RZ, RZ, -R17 ;  /* 0x000000ffff117224 */ /* 0x000fe400078e0a11 */
[C---:B------:R-:W-:Y:S01]  /*02f0*/  IMAD R19, R4.reuse, R18, R19 ;  /* 0x0000001204137224 */ /* 0x040fe200078e0213 */
[----:B------:R-:W-:Y:S01]  /*0300*/  ISETP.GT.U32.AND P0, PT, R4, R9, PT ;  /* 0x000000090400720c */ /* 0x000fe20003f04070 */
[----:B------:R-:W-:Y:S01]  /*0310*/  IMAD.HI.U32 R14, R8, R21, RZ ;  /* 0x00000015080e7227 */ /* 0x000fe200078e00ff */
[----:B------:R-:W-:Y:S02]  /*0320*/  IADD3 R18, PT, PT, R10, -0x1, RZ ;  /* 0xffffffff0a127810 */ /* 0x000fe40007ffe0ff */
[C---:B------:R-:W-:Y:S01]  /*0330*/  ISETP.GT.U32.AND P2, PT, R4.reuse, R19, PT ;  /* 0x000000130400720c */ /* 0x040fe20003f44070 */
[----:B------:R-:W-:Y:S01]  /*0340*/  IMAD R15, R4, R17, R15 ;  /* 0x00000011040f7224 */ /* 0x000fe200078e020f */
[----:B------:R-:W-:Y:S01]  /*0350*/  IABS R17, R10 ;  /* 0x0000000a00117213 */ /* 0x000fe20000000000 */
[----:B------:R-:W-:Y:S01]  /*0360*/  IMAD.MOV R14, RZ, RZ, -R14 ;  /* 0x000000ffff0e7224 */ /* 0x000fe200078e0a0e */
[----:B------:R-:W-:-:S02]  /*0370*/  IABS R23, R18 ;  /* 0x0000001200177213 */ /* 0x000fc40000000000 */
[----:B------:R-:W-:Y:S01]  /*0380*/  ISETP.GT.U32.AND P3, PT, R4, R15, PT ;  /* 0x0000000f0400720c */ /* 0x000fe20003f64070 */
[----:B------:R-:W-:Y:S02]  /*0390*/  IMAD R21, R6, R14, R21 ;  /* 0x0000000e06157224 */ /* 0x000fe400078e0215 */
[--C-:B------:R-:W-:Y:S02]  /*03a0*/  @!P0 IMAD.IADD R9, R9, 0x1, -R4.reuse ;  /* 0x0000000109098824 */ /* 0x100fe400078e0a04 */
[----:B------:R-:W-:Y:S01]  /*03b0*/  IMAD.HI.U32 R13, R8, R17, RZ ;  /* 0x00000011080d7227 */ /* 0x000fe200078e00ff */
[----:B------:R-:W-:Y:S02]  /*03c0*/  ISETP.GT.U32.AND P1, PT, R6, R21, PT ;  /* 0x000000150600720c */ /* 0x000fe40003f24070 */
[----:B------:R-:W-:Y:S01]  /*03d0*/  ISETP.GT.U32.AND P0, PT, R4, R9, PT ;  /* 0x000000090400720c */ /* 0x000fe20003f04070 */
[----:B------:R-:W-:Y:S01]  /*03e0*/  @!P2 IMAD.IADD R19, R19, 0x1, -R4 ;  /* 0x000000011313a824 */ /* 0x000fe200078e0a04 */
[----:B------:R-:W-:Y:S01]  /*03f0*/  ISETP.GE.AND P2, PT, R11, RZ, PT ;  /* 0x000000ff0b00720c */ /* 0x000fe20003f46270 */
[----:B------:R-:W-:Y:S01]  /*0400*/  IMAD.MOV R13, RZ, RZ, -R13 ;  /* 0x000000ffff0d7224 */ /* 0x000fe200078e0a0d */
[----:B------:R-:W-:Y:S01]  /*0410*/  LOP3.LUT R11, RZ, R3, RZ, 0x33, !PT ;  /* 0x00000003ff0b7212 */ /* 0x000fe200078e33ff */
[----:B------:R-:W-:Y:S01]  /*0420*/  IMAD.HI.U32 R8, R8, R23, RZ ;  /* 0x0000001708087227 */ /* 0x000fe200078e00ff */
[----:B------:R-:W-:-:S02]  /*0430*/  @!P3 IADD3 R15, PT, PT, R15, -R4, RZ ;  /* 0x800000040f0fb210 */ /* 0x000fc40007ffe0ff */
[----:B------:R-:W-:Y:S01]  /*0440*/  ISETP.GT.U32.AND P3, PT, R4, R19, PT ;  /* 0x000000130400720c */ /* 0x000fe20003f64070 */
[----:B------:R-:W-:Y:S01]  /*0450*/  IMAD R17, R6, R13, R17 ;  /* 0x0000000d06117224 */ /* 0x000fe200078e0211 */
[----:B------:R-:W-:Y:S01]  /*0460*/  ISETP.GT.U32.AND P6, PT, R4, R15, PT ;  /* 0x0000000f0400720c */ /* 0x000fe20003fc4070 */
[----:B------:R-:W-:Y:S01]  /*0470*/  @!P1 IMAD.IADD R21, R21, 0x1, -R6 ;  /* 0x0000000115159824 */ /* 0x000fe200078e0a06 */
[----:B------:R-:W-:Y:S01]  /*0480*/  IADD3 R8, PT, PT, -R8, RZ, RZ ;  /* 0x000000ff08087210 */ /* 0x000fe20007ffe1ff */
[----:B------:R-:W-:Y:S01]  /*0490*/  @!P0 IMAD.IADD R9, R9, 0x1, -R4 ;  /* 0x0000000109098824 */ /* 0x000fe200078e0a04 */
[C---:B------:R-:W-:Y:S02]  /*04a0*/  ISETP.GT.U32.AND P0, PT, R6.reuse, R17, PT ;  /* 0x000000110600720c */ /* 0x040fe40003f04070 */
[C---:B------:R-:W-:Y:S01]  /*04b0*/  ISETP.GT.U32.AND P5, PT, R6.reuse, R21, PT ;  /* 0x000000150600720c */ /* 0x040fe20003fa4070 */
[----:B------:R-:W-:Y:S01]  /*04c0*/  IMAD R13, R6, R8, R23 ;  /* 0x00000008060d7224 */ /* 0x000fe200078e0217 */
[----:B------:R-:W-:-:S02]  /*04d0*/  ISETP.GE.AND P1, PT, R12, RZ, PT ;  /* 0x000000ff0c00720c */ /* 0x000fc40003f26270 */
[----:B------:R-:W-:Y:S01]  /*04e0*/  @!P2 IADD3 R9, PT, PT, -R9, RZ, RZ ;  /* 0x000000ff0909a210 */ /* 0x000fe20007ffe1ff */
[----:B------:R-:W-:Y:S01]  /*04f0*/  @!P3 IMAD.IADD R19, R19, 0x1, -R4 ;  /* 0x000000011313b824 */ /* 0x000fe200078e0a04 */
[----:B------:R-:W-:Y:S02]  /*0500*/  ISETP.GE.AND P3, PT, R20, RZ, PT ;  /* 0x000000ff1400720c */ /* 0x000fe40003f66270 */
[----:B------:R-:W-:Y:S02]  /*0510*/  @!P6 IADD3 R15, PT, PT, R15, -R4, RZ ;  /* 0x800000040f0fe210 */ /* 0x000fe40007ffe0ff */
[----:B------:R-:W1:Y:S01]  /*0520*/  LDC.64 R4, c[0x0][0x380] ;  /* 0x0000e000ff047b82 */ /* 0x000e620000000a00 */
[--C-:B------:R-:W-:Y:S01]  /*0530*/  @!P0 IMAD.IADD R17, R17, 0x1, -R6.reuse ;  /* 0x0000000111118824 */ /* 0x100fe200078e0a06 */
[----:B------:R-:W-:Y:S01]  /*0540*/  ISETP.GT.U32.AND P0, PT, R6, R13, PT ;  /* 0x0000000d0600720c */ /* 0x000fe20003f04070 */
[----:B------:R-:W-:Y:S01]  /*0550*/  @!P5 IMAD.IADD R21, R21, 0x1, -R6 ;  /* 0x000000011515d824 */ /* 0x000fe200078e0a06 */
[----:B------:R-:W-:-:S02]  /*0560*/  ISETP.NE.AND P5, PT, R3, RZ, PT ;  /* 0x000000ff0300720c */ /* 0x000fc40003fa5270 */
[----:B------:R-:W-:Y:S02]  /*0570*/  ISETP.GE.AND P2, PT, R10, RZ, PT ;  /* 0x000000ff0a00720c */ /* 0x000fe40003f46270 */
[----:B------:R-:W-:Y:S01]  /*0580*/  ISETP.NE.AND P6, PT, R2, RZ, PT ;  /* 0x000000ff0200720c */ /* 0x000fe20003fc5270 */
[----:B------:R-:W-:Y:S01]  /*0590*/  @!P3 IMAD.MOV R21, RZ, RZ, -R21 ;  /* 0x000000ffff15b224 */ /* 0x000fe200078e0a15 */
[----:B------:R-:W-:Y:S02]  /*05a0*/  ISETP.GT.U32.AND P3, PT, R6, R17, PT ;  /* 0x000000110600720c */ /* 0x000fe40003f64070 */
[----:B------:R-:W-:Y:S02]  /*05b0*/  LOP3.LUT R8, RZ, R2, RZ, 0x33, !PT ;  /* 0x00000002ff087212 */ /* 0x000fe400078e33ff */
[----:B------:R-:W-:Y:S01]  /*05c0*/  @!P4 IADD3 R19, PT, PT, -R19, RZ, RZ ;  /* 0x000000ff1313c210 */ /* 0x000fe20007ffe1ff */
[----:B------:R-:W-:Y:S01]  /*05d0*/  @!P0 IMAD.IADD R13, R13, 0x1, -R6 ;  /* 0x000000010d0d8824 */ /* 0x000fe200078e0a06 */
[----:B------:R-:W-:Y:S01]  /*05e0*/  SEL R20, R11, R21, !P5 ;  /* 0x000000150b147207 */ /* 0x000fe20006800000 */
[----:B------:R-:W-:Y:S01]  /*05f0*/  IMAD.MOV.U32 R21, RZ, RZ, R15 ;  /* 0x000000ffff157224 */ /* 0x000fe200078e000f */
[----:B------:R-:W-:-:S02]  /*0600*/  SEL R3, R8, R19, !P6 ;  /* 0x0000001308037207 */ /* 0x000fc40007000000 */
[----:B------:R-:W-:Y:S01]  /*0610*/  ISETP.GT.U32.AND P0, PT, R6, R13, PT ;  /* 0x0000000d0600720c */ /* 0x000fe20003f04070 */
[----:B------:R-:W-:Y:S01]  /*0620*/  @!P1 IMAD.MOV R21, RZ, RZ, -R21 ;  /* 0x000000ffff159224 */ /* 0x000fe200078e0a15 */
[----:B------:R-:W-:Y:S01]  /*0630*/  SEL R19, R8, R9, !P6 ;  /* 0x0000000908137207 */ /* 0x000fe20007000000 */
[----:B------:R-:W-:Y:S01]  /*0640*/  IMAD R15, R20, R2, R3 ;  /* 0x00000002140f7224 */ /* 0x000fe200078e0203 */
[----:B------:R-:W-:Y:S02]  /*0650*/  @!P3 IADD3 R17, PT, PT, R17, -R6, RZ ;  /* 0x800000061111b210 */ /* 0x000fe40007ffe0ff */
[----:B------:R-:W-:Y:S01]  /*0660*/  SEL R9, R8, R21, !P6 ;  /* 0x0000001508097207 */ /* 0x000fe20007000000 */
[----:B------:R-:W-:Y:S02]  /*0670*/  IMAD R21, R20, R2, R19 ;  /* 0x0000000214157224 */ /* 0x000fe400078e0213 */
[----:B------:R-:W-:Y:S01]  /*0680*/  IMAD.MOV.U32 R12, RZ, RZ, R17 ;  /* 0x000000ffff0c7224 */ /* 0x000fe200078e0011 */
[----:B------:R-:W-:Y:S01]  /*0690*/  ISETP.GE.AND P1, PT, R18, RZ, PT ;  /* 0x000000ff1200720c */ /* 0x000fe20003f26270 */
[----:B-1----:R-:W-:-:S04]  /*06a0*/  IMAD.WIDE R14, R15, 0x4, R4 ;  /* 0x000000040f0e7825 */ /* 0x002fc800078e0204 */
[----:B------:R-:W-:Y:S01]  /*06b0*/  @!P2 IMAD.MOV R12, RZ, RZ, -R12 ;  /* 0x000000ffff0ca224 */ /* 0x000fe200078e0a0c */
[----:B------:R-:W-:Y:S01]  /*06c0*/  @!P0 IADD3 R13, PT, PT, R13, -R6, RZ ;  /* 0x800000060d0d8210 */ /* 0x000fe20007ffe0ff */
[----:B------:R-:W-:Y:S01]  /*06d0*/  IMAD.WIDE R16, R21, 0x4, R4 ;  /* 0x0000000415107825 */ /* 0x000fe200078e0204 */
[----:B0-----:R0:W2:Y:S02]  /*06e0*/  LDG.E R8, desc[UR4][R14.64] ;  /* 0x000000040e087981 */ /* 0x0010a4000c1e1900 */
[----:B------:R-:W-:Y:S01]  /*06f0*/  SEL R18, R11, R12, !P5 ;  /* 0x0000000c0b127207 */ /* 0x000fe20006800000 */
[----:B------:R-:W-:Y:S01]  /*0700*/  IMAD R21, R20, R2, R9 ;  /* 0x0000000214157224 */ /* 0x000fe200078e0209 */
[----:B------:R1:W3:Y:S01]  /*0710*/  LDG.E R10, desc[UR4][R16.64] ;  /* 0x00000004100a7981 */ /* 0x0002e2000c1e1900 */
[----:B------:R-:W-:Y:S02]  /*0720*/  IMAD.MOV.U32 R6, RZ, RZ, R13 ;  /* 0x000000ffff067224 */ /* 0x000fe400078e000d */
[----:B------:R-:W-:-:S04]  /*0730*/  IMAD.WIDE R20, R21, 0x4, R4 ;  /* 0x0000000415147825 */ /* 0x000fc800078e0204 */
[----:B0-----:R-:W-:Y:S02]  /*0740*/  IMAD R15, R18, R2, R19 ;  /* 0x00000002120f7224 */ /* 0x001fe400078e0213 */
[----:B------:R-:W4:Y:S01]  /*0750*/  LDG.E R20, desc[UR4][R20.64] ;  /* 0x0000000414147981 */ /* 0x000f22000c1e1900 */
[----:B------:R-:W-:Y:S02]  /*0760*/  @!P1 IMAD.MOV R6, RZ, RZ, -R6 ;  /* 0x000000ffff069224 */ /* 0x000fe400078e0a06 */
[----:B------:R-:W-:-:S03]  /*0770*/  IMAD.WIDE R12, R15, 0x4, R4 ;  /* 0x000000040f0c7825 */ /* 0x000fc600078e0204 */
[----:B------:R-:W-:Y:S01]  /*0780*/  SEL R11, R11, R6, !P5 ;  /* 0x000000060b0b7207 */ /* 0x000fe20006800000 */
[----:B------:R-:W-:Y:S02]  /*0790*/  IMAD R15, R18, R2, R9 ;  /* 0x00000002120f7224 */ /* 0x000fe400078e0209 */
[----:B------:R-:W5:Y:S02]  /*07a0*/  LDG.E R12, desc[UR4][R12.64] ;  /* 0x000000040c0c7981 */ /* 0x000f64000c1e1900 */
[----:B------:R-:W-:-:S04]  /*07b0*/  IMAD.WIDE R14, R15, 0x4, R4 ;  /* 0x000000040f0e7825 */ /* 0x000fc800078e0204 */
[CC--:B-1----:R-:W-:Y:S01]  /*07c0*/  IMAD R17, R11.reuse, R2.reuse, R19 ;  /* 0x000000020b117224 */ /* 0x0c2fe200078e0213 */
[----:B------:R-:W5:Y:S01]  /*07d0*/  LDG.E R6, desc[UR4][R14.64] ;  /* 0x000000040e067981 */ /* 0x000f62000c1e1900 */
[----:B------:R-:W-:Y:S02]  /*07e0*/  IMAD R19, R11, R2, R3 ;  /* 0x000000020b137224 */ /* 0x000fe400078e0203 */
[----:B------:R-:W-:-:S04]  /*07f0*/  IMAD.WIDE R16, R17, 0x4, R4 ;  /* 0x0000000411107825 */ /* 0x000fc800078e0204 */
[----:B------:R-:W-:Y:S02]  /*0800*/  IMAD.WIDE R18, R19, 0x4, R4 ;  /* 0x0000000413127825 */ /* 0x000fe400078e0204 */
[----:B------:R-:W5:Y:S02]  /*0810*/  LDG.E R16, desc[UR4][R16.64] ;  /* 0x0000000410107981 */ /* 0x000f64000c1e1900 */
[----:B------:R-:W-:Y:S02]  /*0820*/  IMAD R23, R11, R2, R9 ;  /* 0x000000020b177224 */ /* 0x000fe400078e0209 */
[----:B------:R-:W5:Y:S02]  /*0830*/  LDG.E R18, desc[UR4][R18.64] ;  /* 0x0000000412127981 */ /* 0x000f64000c1e1900 */
[----:B------:R-:W-:-:S06]  /*0840*/  IMAD.WIDE R22, R23, 0x4, R4 ;  /* 0x0000000417167825 */ /* 0x000fcc00078e0204 */
[----:B------:R-:W5:Y:S01]  /*0850*/  LDG.E R22, desc[UR4][R22.64] ;  /* 0x0000000416167981 */ /* 0x000f62000c1e1900 */
[----:B------:R-:W-:-:S04]  /*0860*/  IMAD R7, R0, R2, R7 ;  /* 0x0000000200077224 */ /* 0x000fc800078e0207 */
[----:B------:R-:W-:-:S06]  /*0870*/  IMAD.WIDE.U32 R4, R7, 0x4, R4 ;  /* 0x0000000407047825 */ /* 0x000fcc00078e0004 */
[----:B------:R0:W5:Y:S01]  /*0880*/  LDG.E R4, desc[UR4][R4.64] ;  /* 0x0000000404047981 */ /* 0x000162000c1e1900 */
[----:B------:R-:W-:Y:S01]  /*0890*/  HFMA2 R2, -RZ, RZ, 0, 1.1920928955078125e-07 ;  /* 0x00000002ff027431 */ /* 0x000fe200000001ff */
[----:B--2---:R-:W-:Y:S02]  /*08a0*/  ISETP.NE.AND P0, PT, R8, RZ, PT ;  /* 0x000000ff0800720c */ /* 0x004fe40003f05270 */
[----:B---3--:R-:W-:Y:S02]  /*08b0*/  ISETP.NE.AND P2, PT, R10, RZ, PT ;  /* 0x000000ff0a00720c */ /* 0x008fe40003f45270 */
[----:B------:R-:W-:Y:S02]  /*08c0*/  SEL R0, RZ, 0x1, !P0 ;  /* 0x00000001ff007807 */ /* 0x000fe40004000000 */
[----:B----4-:R-:W-:-:S07]  /*08d0*/  ISETP.NE.AND P1, PT, R20, RZ, PT ;  /* 0x000000ff1400720c */ /* 0x010fce0003f25270 */
[----:B------:R-:W-:Y:S02]  /*08e0*/  @!P0 IMAD.MOV R2, RZ, RZ, 0x1 ;  /* 0x00000001ff028424 */ /* 0x000fe400078e02ff */
[----:B------:R-:W-:Y:S02]  /*08f0*/  @!P2 IADD3 R2, PT, PT, R0, RZ, RZ ;  /* 0x000000ff0002a210 */ /* 0x000fe40007ffe0ff */
[----:B-----5:R-:W-:-:S03]  /*0900*/  ISETP.NE.AND P0, PT, R12, RZ, PT ;  /* 0x000000ff0c00720c */ /* 0x020fc60003f05270 */
[C---:B------:R-:W-:Y:S01]  /*0910*/  VIADD R0, R2.reuse, 0x1 ;  /* 0x0000000102007836 */ /* 0x040fe20000000000 */
[----:B------:R-:W-:Y:S02]  /*0920*/  @!P1 IADD3 R0, PT, PT, R2, RZ, RZ ;  /* 0x000000ff02009210 */ /* 0x000fe40007ffe0ff */
[----:B------:R-:W-:-:S03]  /*0930*/  ISETP.NE.AND P1, PT, R6, RZ, PT ;  /* 0x000000ff0600720c */ /* 0x000fc60003f25270 */
[----:B------:R-:W-:-:S04]  /*0940*/  VIADD R2, R0, 0x1 ;  /* 0x0000000100027836 */ /* 0x000fc80000000000 */
[----:B------:R-:W-:Y:S02]  /*0950*/  @!P0 IADD3 R2, PT, PT, R0, RZ, RZ ;  /* 0x000000ff00028210 */ /* 0x000fe40007ffe0ff */
[----:B------:R-:W-:-:S03]  /*0960*/  ISETP.NE.AND P0, PT, R16, RZ, PT ;  /* 0x000000ff1000720c */ /* 0x000fc60003f05270 */
[C---:B------:R-:W-:Y:S01]  /*0970*/  VIADD R0, R2.reuse, 0x1 ;  /* 0x0000000102007836 */ /* 0x040fe20000000000 */
[----:B------:R-:W-:Y:S02]  /*0980*/  @!P1 IADD3 R0, PT, PT, R2, RZ, RZ ;  /* 0x000000ff02009210 */ /* 0x000fe40007ffe0ff */
[----:B------:R-:W-:Y:S01]  /*0990*/  ISETP.NE.AND P1, PT, R18, RZ, PT ;  /* 0x000000ff1200720c */ /* 0x000fe20003f25270 */
[----:B------:R-:W1:Y:S02]  /*09a0*/  LDC.64 R2, c[0x0][0x388] ;  /* 0x0000e200ff027b82 */ /* 0x000e640000000a00 */
[----:B0-----:R-:W-:-:S04]  /*09b0*/  VIADD R5, R0, 0x1 ;  /* 0x0000000100057836 */ /* 0x001fc80000000000 */
[----:B------:R-:W-:Y:S02]  /*09c0*/  @!P0 IADD3 R5, PT, PT, R0, RZ, RZ ;  /* 0x000000ff00058210 */ /* 0x000fe40007ffe0ff */
[----:B------:R-:W-:-:S03]  /*09d0*/  ISETP.NE.AND P0, PT, R22, RZ, PT ;  /* 0x000000ff1600720c */ /* 0x000fc60003f05270 */
[C---:B------:R-:W-:Y:S01]  /*09e0*/  VIADD R0, R5.reuse, 0x1 ;  /* 0x0000000105007836 */ /* 0x040fe20000000000 */
[----:B------:R-:W-:-:S05]  /*09f0*/  @!P1 IADD3 R0, PT, PT, R5, RZ, RZ ;  /* 0x000000ff05009210 */ /* 0x000fca0007ffe0ff */
[----:B------:R-:W-:-:S04]  /*0a00*/  VIADD R5, R0, 0x1 ;  /* 0x0000000100057836 */ /* 0x000fc80000000000 */
[----:B------:R-:W-:Y:S01]  /*0a10*/  @!P0 IADD3 R5, PT, PT, R0, RZ, RZ ;  /* 0x000000ff00058210 */ /* 0x000fe20007ffe0ff */
[----:B-1----:R-:W-:-:S03]  /*0a20*/  IMAD.WIDE.U32 R2, R7, 0x4, R2 ;  /* 0x0000000407027825 */ /* 0x002fc600078e0002 */
[----:B------:R-:W-:-:S04]  /*0a30*/  ISETP.NE.AND P0, PT, R5, 0x2, PT ;  /* 0x000000020500780c */ /* 0x000fc80003f05270 */
[----:B------:R-:W-:-:S04]  /*0a40*/  ISETP.NE.AND P0, PT, R4, RZ, !P0 ;  /* 0x000000ff0400720c */ /* 0x000fc80004705270 */
[----:B------:R-:W-:-:S04]  /*0a50*/  ISETP.EQ.OR P0, PT, R5, 0x3, P0 ;  /* 0x000000030500780c */ /* 0x000fc80000702670 */
[----:B------:R-:W-:-:S05]  /*0a60*/  SEL R5, RZ, 0x1, !P0 ;  /* 0x00000001ff057807 */ /* 0x000fca0004000000 */
[----:B------:R-:W-:Y:S01]  /*0a70*/  STG.E desc[UR4][R2.64], R5 ;  /* 0x0000000502007986 */ /* 0x000fe2000c101904 */
[----:B------:R-:W-:Y:S05]  /*0a80*/  EXIT ;  /* 0x000000000000794d */ /* 0x000fea0003800000 */
.L_x_0:
[----:B------:R-:W-:-:S00]  /*0a90*/  BRA `(.L_x_0) ;  /* 0xfffffffc00fc7947 */ /* 0x000fc0000383ffff */
[----:B------:R-:W-:-:S00]  /*0aa0*/  NOP ;  /* 0x0000000000007918 */ /* 0x000fc00000000000 */
        /* <DEDUP_REMOVED lines=13> */
.L_x_4:


//--------------------- .text._Z12d_step_tiledPiS_ii --------------------------
	.section	.text._Z12d_step_tiledPiS_ii,"ax",@progbits
	.align	128
        .global         _Z12d_step_tiledPiS_ii
        .type           _Z12d_step_tiledPiS_ii,@function
        .size           _Z12d_step_tiledPiS_ii,(.L_x_5 - _Z12d_step_tiledPiS_ii)
        .other          _Z12d_step_tiledPiS_ii,@"STO_CUDA_ENTRY STV_DEFAULT"
_Z12d_step_tiledPiS_ii:
.text._Z12d_step_tiledPiS_ii:
[----:B------:R-:W-:Y:S08]  /*0000*/  LDC R1, c[0x0][0x37c] ;  /* 0x0000df00ff017b82 */ /* 0x000ff00000000800 */
[----:B------:R-:W0:Y:S01]  /*0010*/  LDC R8, c[0x0][0x394] ;  /* 0x0000e500ff087b82 */ /* 0x000e220000000800 */
[----:B------:R-:W1:Y:S01]  /*0020*/  S2R R10, SR_TID.Y ;  /* 0x00000000000a7919 */ /* 0x000e620000002200 */
[----:B------:R-:W2:Y:S01]  /*0030*/  LDCU.64 UR4, c[0x0][0x358] ;  /* 0x00006b00ff0477ac */ /* 0x000ea20008000a00 */
[----:B------:R-:W1:Y:S05]  /*0040*/  S2R R7, SR_CTAID.Y ;  /* 0x0000000000077919 */ /* 0x000e6a0000002600 */
[----:B------:R-:W3:Y:S01]  /*0050*/  LDC R0, c[0x0][0x390] ;  /* 0x0000e400ff007b82 */ /* 0x000ee20000000800 */
[----:B------:R-:W4:Y:S01]  /*0060*/  S2R R11, SR_TID.X ;  /* 0x00000000000b7919 */ /* 0x000f220000002100 */
[----:B------:R-:W4:Y:S01]  /*0070*/  S2R R16, SR_CTAID.X ;  /* 0x0000000000107919 */ /* 0x000f220000002500 */
[----:B0-----:R-:W-:-:S04]  /*0080*/  IABS R4, R8 ;  /* 0x0000000800047213 */ /* 0x001fc80000000000 */
[----:B------:R-:W0:Y:S01]  /*0090*/  I2F.RP R5, R4 ;  /* 0x0000000400057306 */ /* 0x000e220000209400 */
[----:B---3--:R-:W-:-:S07]  /*00a0*/  IABS R6, R0 ;  /* 0x0000000000067213 */ /* 0x008fce0000000000 */
[----:B------:R-:W3:Y:S01]  /*00b0*/  I2F.RP R14, R6 ;  /* 0x00000006000e7306 */ /* 0x000ee20000209400 */
[----:B-1----:R-:W-:-:S05]  /*00c0*/  IMAD R7, R7, 0x10, R10 ;  /* 0x0000001007077824 */ /* 0x002fca00078e020a */
[----:B------:R-:W-:Y:S02]  /*00d0*/  IADD3 R15, PT, PT, R7, -0x1, R8 ;  /* 0xffffffff070f7810 */ /* 0x000fe40007ffe008 */
[----:B0-----:R-:W0:Y:S01]  /*00e0*/  MUFU.RCP R5, R5 ;  /* 0x0000000500057308 */ /* 0x001e220000001000 */
[----:B----4-:R-:W-:Y:S02]  /*00f0*/  LEA R9, R16, R11, 0x4 ;  /* 0x0000000b10097211 */ /* 0x010fe400078e20ff */
[----:B------:R-:W-:-:S05]  /*0100*/  ISETP.GE.AND P3, PT, R15, RZ, PT ;  /* 0x000000ff0f00720c */ /* 0x000fca0003f66270 */
[----:B---3--:R-:W1:Y:S01]  /*0110*/  MUFU.RCP R14, R14 ;  /* 0x0000000e000e7308 */ /* 0x008e620000001000 */
[----:B0-----:R-:W-:Y:S02]  /*0120*/  VIADD R2, R5, 0xffffffe ;  /* 0x0ffffffe05027836 */ /* 0x001fe40000000000 */
[----:B------:R-:W-:-:S05]  /*0130*/  VIADD R5, R7, 0x1 ;  /* 0x0000000107057836 */ /* 0x000fca0000000000 */
[----:B------:R0:W3:Y:S01]  /*0140*/  F2I.FTZ.U32.TRUNC.NTZ R3, R2 ;  /* 0x0000000200037305 */ /* 0x0000e2000021f000 */
[----:B------:R-:W-:Y:S01]  /*0150*/  IABS R21, R5 ;  /* 0x0000000500157213 */ /* 0x000fe20000000000 */
[----:B-1----:R-:W-:Y:S01]  /*0160*/  VIADD R12, R14, 0xffffffe ;  /* 0x0ffffffe0e0c7836 */ /* 0x002fe20000000000 */
[----:B------:R-:W-:-:S05]  /*0170*/  IADD3 R14, PT, PT, R9, -0x1, R0 ;  /* 0xffffffff090e7810 */ /* 0x000fca0007ffe000 */
[----:B------:R1:W4:Y:S01]  /*0180*/  F2I.FTZ.U32.TRUNC.NTZ R13, R12 ;  /* 0x0000000c000d7305 */ /* 0x000322000021f000 */
[----:B0-----:R-:W-:Y:S01]  /*0190*/  IMAD.MOV.U32 R2, RZ, RZ, RZ ;  /* 0x000000ffff027224 */ /* 0x001fe200078e00ff */
[----:B------:R-:W-:Y:S02]  /*01a0*/  IABS R16, R14 ;  /* 0x0000000e00107213 */ /* 0x000fe40000000000 */
[----:B------:R-:W-:Y:S01]  /*01b0*/  ISETP.GE.AND P4, PT, R14, RZ, PT ;  /* 0x000000ff0e00720c */ /* 0x000fe20003f86270 */
[----:B---3--:R-:W-:Y:S02]  /*01c0*/  IMAD.MOV R17, RZ, RZ, -R3 ;  /* 0x000000ffff117224 */ /* 0x008fe400078e0a03 */
[----:B-1----:R-:W-:Y:S02]  /*01d0*/  HFMA2 R12, -RZ, RZ, 0, 0 ;  /* 0x00000000ff0c7431 */ /* 0x002fe400000001ff */
[----:B------:R-:W-:Y:S02]  /*01e0*/  IMAD R17, R17, R4, RZ ;  /* 0x0000000411117224 */ /* 0x000fe400078e02ff */
[----:B----4-:R-:W-:-:S02]  /*01f0*/  IMAD.MOV R19, RZ, RZ, -R13 ;  /* 0x000000ffff137224 */ /* 0x010fc400078e0a0d */
[----:B------:R-:W-:Y:S01]  /*0200*/  IMAD.HI.U32 R2, R3, R17, R2 ;  /* 0x0000001103027227 */ /* 0x000fe200078e0002 */
[----:B------:R-:W-:-:S03]  /*0210*/  IABS R17, R15 ;  /* 0x0000000f00117213 */ /* 0x000fc60000000000 */
[----:B------:R-:W-:Y:S02]  /*0220*/  IMAD R3, R19, R6, RZ ;  /* 0x0000000613037224 */ /* 0x000fe400078e02ff */
[----:B------:R-:W-:Y:S02]  /*0230*/  IMAD.MOV.U32 R19, RZ, RZ, R16 ;  /* 0x000000ffff137224 */ /* 0x000fe400078e0010 */
[----:B------:R-:W-:-:S04]  /*0240*/  IMAD.HI.U32 R12, R13, R3, R12 ;  /* 0x000000030d0c7227 */ /* 0x000fc800078e000c */
[----:B------:R-:W-:-:S04]  /*0250*/  IMAD.HI.U32 R3, R2, R17, RZ ;  /* 0x0000001102037227 */ /* 0x000fc800078e00ff */
[----:B------:R-:W-:-:S04]  /*0260*/  IMAD.HI.U32 R13, R2, R21, RZ ;  /* 0x00000015020d7227 */ /* 0x000fc800078e00ff */
[----:B------:R-:W-:-:S04]  /*0270*/  IMAD.HI.U32 R2, R12, R19, RZ ;  /* 0x000000130c027227 */ /* 0x000fc800078e00ff */
[----:B------:R-:W-:Y:S01]  /*0280*/  IMAD.MOV R3, RZ, RZ, -R3 ;  /* 0x000000ffff037224 */ /* 0x000fe200078e0a03 */
[----:B------:R-:W-:Y:S01]  /*0290*/  IADD3 R2, PT, PT, -R2, RZ, RZ ;  /* 0x000000ff02027210 */ /* 0x000fe20007ffe1ff */
[----:B------:R-:W-:Y:S02]  /*02a0*/  IMAD.MOV R16, RZ, RZ, -R13 ;  /* 0x000000ffff107224 */ /* 0x000fe400078e0a0d */
[----:B------:R-:W-:Y:S02]  /*02b0*/  IMAD R13, R4, R3, R17 ;  /* 0x00000003040d7224 */ /* 0x000fe400078e0211 */
[----:B------:R-:W-:Y:S01]  /*02c0*/  IMAD R19, R6, R2, R19 ;  /* 0x0000000206137224 */ /* 0x000fe200078e0213 */
[----:B------:R-:W-:Y:S01]  /*02d0*/  IADD3 R2, PT, PT, R10, -0xe, RZ ;  /* 0xfffffff20a027810 */ /* 0x000fe20007ffe0ff */
[C---:B------:R-:W-:Y:S01]  /*02e0*/  IMAD R21, R4.reuse, R16, R21 ;  /* 0x0000001004157224 */ /* 0x040fe200078e0215 */
[----:B------:R-:W-:Y:S02]  /*02f0*/  ISETP.GT.U32.AND P0, PT, R4, R13, PT ;  /* 0x0000000d0400720c */ /* 0x000fe40003f04070 */
[----:B------:R-:W-:-:S02]  /*0300*/  ISETP.GT.U32.AND P1, PT, R6, R19, PT ;  /* 0x000000130600720c */ /* 0x000fc40003f24070 */
[----:B------:R-:W-:-:S09]  /*0310*/  ISETP.GT.U32.AND P2, PT, R4, R21, PT ;  /* 0x000000150400720c */ /* 0x000fd20003f44070 */
[----:B------:R-:W-:Y:S01]  /*0320*/  @!P0 IMAD.IADD R13, R13, 0x1, -R4 ;  /* 0x000000010d0d8824 */ /* 0x000fe200078e0a04 */
[----:B------:R-:W-:Y:S01]  /*0330*/  ISETP.GE.AND P0, PT, R5, RZ, PT ;  /* 0x000000ff0500720c */ /* 0x000fe20003f06270 */
[----:B------:R-:W-:Y:S01]  /*0340*/  @!P1 IMAD.IADD R19, R19, 0x1, -R6 ;  /* 0x0000000113139824 */ /* 0x000fe200078e0a06 */
[----:B------:R-:W-:Y:S01]  /*0350*/  ISETP.GT.U32.AND P1, PT, R2, 0x1, PT ;  /* 0x000000010200780c */ /* 0x000fe20003f24070 */
[----:B------:R-:W-:Y:S01]  /*0360*/  @!P2 IMAD.IADD R21, R21, 0x1, -R4 ;  /* 0x000000011515a824 */ /* 0x000fe200078e0a04 */
[----:B------:R-:W-:Y:S01]  /*0370*/  ISETP.GT.U32.AND P5, PT, R4, R13, PT ;  /* 0x0000000d0400720c */ /* 0x000fe20003fa4070 */
[----:B------:R-:W0:Y:S01]  /*0380*/  LDC.64 R2, c[0x0][0x380] ;  /* 0x0000e000ff027b82 */ /* 0x000e220000000a00 */
[----:B------:R-:W-:Y:S02]  /*0390*/  ISETP.GT.U32.AND P2, PT, R6, R19, PT ;  /* 0x000000130600720c */ /* 0x000fe40003f44070 */
[----:B------:R-:W-:-:S09]  /*03a0*/  ISETP.GT.U32.AND P6, PT, R4, R21, PT ;  /* 0x000000150400720c */ /* 0x000fd20003fc4070 */
[----:B------:R-:W-:Y:S01]  /*03b0*/  @!P5 IMAD.IADD R13, R13, 0x1, -R4 ;  /* 0x000000010d0dd824 */ /* 0x000fe200078e0a04 */
[----:B------:R-:W-:Y:S01]  /*03c0*/  ISETP.NE.AND P5, PT, R8, RZ, PT ;  /* 0x000000ff0800720c */ /* 0x000fe20003fa5270 */
[----:B------:R-:W-:Y:S01]  /*03d0*/  @!P2 IMAD.IADD R19, R19, 0x1, -R6 ;  /* 0x000000011313a824 */ /* 0x000fe200078e0a06 */
[----:B------:R-:W-:Y:S01]  /*03e0*/  ISETP.NE.AND P2, PT, R0, RZ, PT ;  /* 0x000000ff0000720c */ /* 0x000fe20003f45270 */
[----:B------:R-:W-:Y:S01]  /*03f0*/  @!P6 IMAD.IADD R21, R21, 0x1, -R4 ;  /* 0x000000011515e824 */ /* 0x000fe200078e0a04 */
[----:B------:R-:W-:Y:S01]  /*0400*/  MOV R17, R13 ;  /* 0x0000000d00117202 */ /* 0x000fe20000000f00 */
[----:B------:R-:W-:Y:S01]  /*0410*/  @!P4 IMAD.MOV R19, RZ, RZ, -R19 ;  /* 0x000000ffff13c224 */ /* 0x000fe200078e0a13 */
[----:B------:R-:W-:Y:S01]  /*0420*/  LOP3.LUT R4, RZ, R8, RZ, 0x33, !PT ;  /* 0x00000008ff047212 */ /* 0x000fe200078e33ff */
[----:B------:R-:W-:Y:S01]  /*0430*/  @!P0 IMAD.MOV R21, RZ, RZ, -R21 ;  /* 0x000000ffff158224 */ /* 0x000fe200078e0a15 */
[----:B------:R-:W-:Y:S01]  /*0440*/  LOP3.LUT R13, RZ, R0, RZ, 0x33, !PT ;  /* 0x00000000ff0d7212 */ /* 0x000fe200078e33ff */
[----:B------:R-:W-:-:S03]  /*0450*/  @!P3 IMAD.MOV R17, RZ, RZ, -R17 ;  /* 0x000000ffff11b224 */ /* 0x000fc600078e0a11 */
[----:B------:R-:W-:Y:S02]  /*0460*/  SEL R5, R13, R19, !P2 ;  /* 0x000000130d057207 */ /* 0x000fe40005000000 */
[C---:B------:R-:W-:Y:S02]  /*0470*/  SEL R17, R4.reuse, R17, !P5 ;  /* 0x0000001104117207 */ /* 0x040fe40006800000 */
[----:B------:R-:W-:Y:S02]  /*0480*/  IADD3 R16, PT, PT, R9, 0x1, RZ ;  /* 0x0000000109107810 */ /* 0x000fe40007ffe0ff */
[----:B------:R-:W-:Y:S01]  /*0490*/  SEL R19, R4, R21, !P5 ;  /* 0x0000001504137207 */ /* 0x000fe20006800000 */
[----:B------:R-:W-:-:S04]  /*04a0*/  IMAD R15, R17, R0, R5 ;  /* 0x00000000110f7224 */ /* 0x000fc800078e0205 */
[----:B0-----:R-:W-:Y:S01]  /*04b0*/  IMAD.WIDE R14, R15, 0x4, R2 ;  /* 0x000000040f0e7825 */ /* 0x001fe200078e0202 */
[----:B------:R-:W-:-:S03]  /*04c0*/  IABS R21, R16 ;  /* 0x0000001000157213 */ /* 0x000fc60000000000 */
[----:B------:R-:W-:Y:S02]  /*04d0*/  @!P1 IMAD R5, R19, R0, R5 ;  /* 0x0000000013059224 */ /* 0x000fe400078e0205 */
[----:B--2---:R-:W5:Y:S01]  /*04e0*/  LDG.E R14, desc[UR4][R14.64] ;  /* 0x000000040e0e7981 */ /* 0x004f62000c1e1900 */
[----:B------:R-:W-:-:S04]  /*04f0*/  IMAD.HI.U32 R12, R12, R21, RZ ;  /* 0x000000150c0c7227 */ /* 0x000fc800078e00ff */
[----:B------:R-:W-:Y:S02]  /*0500*/  IMAD.MOV R12, RZ, RZ, -R12 ;  /* 0x000000ffff0c7224 */ /* 0x000fe400078e0a0c */
[----:B------:R-:W-:-:S04]  /*0510*/  @!P1 IMAD.WIDE R4, R5, 0x4, R2 ;  /* 0x0000000405049825 */ /* 0x000fc800078e0202 */
[C---:B------:R-:W-:Y:S02]  /*0520*/  IMAD R21, R6.reuse, R12, R21 ;  /* 0x0000000c06157224 */ /* 0x040fe400078e0215 */
[----:B------:R-:W0:Y:S03]  /*0530*/  S2R R12, SR_CgaCtaId ;  /* 0x00000000000c7919 */ /* 0x000e260000008800 */
[----:B------:R-:W-:Y:S01]  /*0540*/  ISETP.GT.U32.AND P0, PT, R6, R21, PT ;  /* 0x000000150600720c */ /* 0x000fe20003f04070 */
[----:B------:R1:W5:Y:S01]  /*0550*/  @!P1 LDG.E R4, desc[UR4][R4.64] ;  /* 0x0000000404049981 */ /* 0x000362000c1e1900 */
[----:B------:R-:W-:-:S11]  /*0560*/  ISETP.GE.AND P3, PT, R16, RZ, PT ;  /* 0x000000ff1000720c */ /* 0x000fd60003f66270 */
[----:B------:R-:W-:Y:S01]  /*0570*/  @!P0 IMAD.IADD R21, R21, 0x1, -R6 ;  /* 0x0000000115158824 */ /* 0x000fe200078e0a06 */
[----:B-1----:R-:W-:-:S04]  /*0580*/  MOV R5, 0x400 ;  /* 0x0000040000057802 */ /* 0x002fc80000000f00 */
[----:B------:R-:W-:Y:S02]  /*0590*/  ISETP.GT.U32.AND P0, PT, R6, R21, PT ;  /* 0x000000150600720c */ /* 0x000fe40003f04070 */
[----:B0-----:R-:W-:Y:S02]  /*05a0*/  LEA R5, R12, R5, 0x18 ;  /* 0x000000050c057211 */ /* 0x001fe400078ec0ff */
[----:B------:R-:W-:-:S04]  /*05b0*/  LOP3.LUT R12, R11, 0x3fe, RZ, 0xc0, !PT ;  /* 0x000003fe0b0c7812 */ /* 0x000fc800078ec0ff */
[----:B------:R-:W-:-:S05]  /*05c0*/  ISETP.NE.AND P4, PT, R12, 0xe, PT ;  /* 0x0000000e0c00780c */ /* 0x000fca0003f85270 */
[----:B------:R-:W-:Y:S01]  /*05d0*/  @!P0 IMAD.IADD R21, R21, 0x1, -R6 ;  /* 0x0000000115158824 */ /* 0x000fe200078e0a06 */
[----:B------:R-:W-:Y:S01]  /*05e0*/  ISETP.GE.AND P0, PT, R9, R0, PT ;  /* 0x000000000900720c */ /* 0x000fe20003f06270 */
[----:B------:R-:W-:Y:S01]  /*05f0*/  IMAD R10, R10, 0x48, R5 ;  /* 0x000000480a0a7824 */ /* 0x000fe200078e0205 */
[----:B------:R-:W-:Y:S02]  /*0600*/  BSSY.RECONVERGENT B0, `(.L_x_1) ;  /* 0x000000e000007945 */ /* 0x000fe40003800200 */
[----:B------:R-:W-:Y:S01]  /*0610*/  @!P3 IADD3 R21, PT, PT, -R21, RZ, RZ ;  /* 0x000000ff1515b210 */ /* 0x000fe20007ffe1ff */
[----:B------:R-:W-:Y:S01]  /*0620*/  IMAD R11, R11, 0x4, R10 ;  /* 0x000000040b0b7824 */ /* 0x000fe200078e020a */
[----:B------:R-:W-:Y:S02]  /*0630*/  ISETP.GE.OR P0, PT, R7, R8, P0 ;  /* 0x000000080700720c */ /* 0x000fe40000706670 */
[----:B------:R-:W-:Y:S01]  /*0640*/  SEL R21, R13, R21, !P2 ;  /* 0x000000150d157207 */ /* 0x000fe20005000000 */
[----:B------:R-:W-:Y:S10]  /*0650*/  @P4 BRA `(.L_x_2) ;  /* 0x0000000000204947 */ /* 0x000ff40003800000 */
[-CC-:B------:R-:W-:Y:S02]  /*0660*/  IMAD R13, R17, R0.reuse, R21.reuse ;  /* 0x00000000110d7224 */ /* 0x180fe400078e0215 */
[----:B------:R-:W-:Y:S02]  /*0670*/  @!P1 IMAD R19, R19, R0, R21 ;  /* 0x0000000013139224 */ /* 0x000fe400078e0215 */
[----:B------:R-:W-:-:S04]  /*0680*/  IMAD.WIDE R12, R13, 0x4, R2 ;  /* 0x000000040d0c7825 */ /* 0x000fc800078e0202 */
[----:B------:R-:W-:Y:S02]  /*0690*/  @!P1 IMAD.WIDE R2, R19, 0x4, R2 ;  /* 0x0000000413029825 */ /* 0x000fe400078e0202 */
[----:B------:R-:W2:Y:S04]  /*06a0*/  LDG.E R12, desc[UR4][R12.64] ;  /* 0x000000040c0c7981 */ /* 0x000ea8000c1e1900 */
[----:B------:R-:W3:Y:S04]  /*06b0*/  @!P1 LDG.E R2, desc[UR4][R2.64] ;  /* 0x0000000402029981 */ /* 0x000ee8000c1e1900 */
[----:B--2---:R0:W-:Y:S04]  /*06c0*/  STS [R11+0x8], R12 ;  /* 0x0000080c0b007388 */ /* 0x0041e80000000800 */
[----:B---3--:R0:W-:Y:S02]  /*06d0*/  @!P1 STS [R11+0x98], R2 ;  /* 0x000098020b009388 */ /* 0x0081e40000000800 */
.L_x_2:
[----:B------:R-:W-:Y:S05]  /*06e0*/  BSYNC.RECONVERGENT B0 ;  /* 0x0000000000007941 */ /* 0x000fea0003800200 */
.L_x_1:
[----:B-----5:R1:W-:Y:S04]  /*06f0*/  STS [R11], R14 ;  /* 0x0000000e0b007388 */ /* 0x0203e80000000800 */
[----:B------:R1:W-:Y:S01]  /*0700*/  @!P1 STS [R11+0x90], R4 ;  /* 0x000090040b009388 */ /* 0x0003e20000000800 */
[----:B------:R-:W-:Y:S06]  /*0710*/  BAR.SYNC.DEFER_BLOCKING 0x0 ;  /* 0x0000000000007b1d */ /* 0x000fec0000010000 */
[----:B------:R-:W-:Y:S05]  /*0720*/  @P0 EXIT ;  /* 0x000000000000094d */ /* 0x000fea0003800000 */
[----:B------:R-:W2:Y:S01]  /*0730*/  LDS R3, [R11+0x50] ;  /* 0x000050000b037984 */ /* 0x000ea20000000800 */
[----:B------:R-:W-:-:S03]  /*0740*/  IMAD R7, R7, R0, R9 ;  /* 0x0000000007077224 */ /* 0x000fc600078e0209 */
[----:B0-----:R-:W0:Y:S04]  /*0750*/  LDS R2, [R11+0x8] ;  /* 0x000008000b027984 */ /* 0x001e280000000800 */
[----:B-1----:R-:W1:Y:S04]  /*0760*/  LDS R4, [R11+0x98] ;  /* 0x000098000b047984 */ /* 0x002e680000000800 */
[----:B------:R-:W-:Y:S04]  /*0770*/  LDS R5, [R11+0x4] ;  /* 0x000004000b057984 */ /* 0x000fe80000000800 */
[----:B------:R-:W3:Y:S04]  /*0780*/  LDS R6, [R11+0x94] ;  /* 0x000094000b067984 */ /* 0x000ee80000000800 */
[----:B------:R-:W4:Y:S04]  /*0790*/  LDS R8, [R11] ;  /* 0x000000000b087984 */ /* 0x000f280000000800 */
[----:B------:R-:W5:Y:S04]  /*07a0*/  LDS R10, [R11+0x48] ;  /* 0x000048000b0a7984 */ /* 0x000f680000000800 */
[----:B------:R-:W5:Y:S01]  /*07b0*/  LDS R12, [R11+0x90] ;  /* 0x000090000b0c7984 */ /* 0x000f620000000800 */
[----:B--2---:R-:W-:Y:S01]  /*07c0*/  ISETP.NE.AND P1, PT, R3, RZ, PT ;  /* 0x000000ff0300720c */ /* 0x004fe20003f25270 */
[----:B------:R-:W-:Y:S01]  /*07d0*/  IMAD.MOV.U32 R3, RZ, RZ, 0x2 ;  /* 0x00000002ff037424 */ /* 0x000fe200078e00ff */
[----:B0-----:R-:W-:-:S02]  /*07e0*/  ISETP.NE.AND P0, PT, R2, RZ, PT ;  /* 0x000000ff0200720c */ /* 0x001fc40003f05270 */
[----:B------:R-:W-:Y:S02]  /*07f0*/  SEL R2, RZ, 0x1, !P1 ;  /* 0x00000001ff027807 */ /* 0x000fe40004800000 */
[----:B-1----:R-:W-:-:S07]  /*0800*/  ISETP.NE.AND P2, PT, R4, RZ, PT ;  /* 0x000000ff0400720c */ /* 0x002fce0003f45270 */
[----:B------:R-:W-:Y:S01]  /*0810*/  @!P1 IMAD.MOV R3, RZ, RZ, 0x1 ;  /* 0x00000001ff039424 */ /* 0x000fe200078e02ff */
[----:B---3--:R-:W-:Y:S02]  /*0820*/  ISETP.NE.AND P1, PT, R6, RZ, PT ;  /* 0x000000ff0600720c */ /* 0x008fe40003f25270 */
[----:B------:R-:W-:Y:S01]  /*0830*/  @!P0 IADD3 R3, PT, PT, R2, RZ, RZ ;  /* 0x000000ff02038210 */ /* 0x000fe20007ffe0ff */
[----:B------:R-:W0:Y:S01]  /*0840*/  LDS R6, [R11+0x4c] ;  /* 0x00004c000b067984 */ /* 0x000e220000000800 */
[----:B------:R-:W-:-:S03]  /*0850*/  ISETP.NE.AND P0, PT, R5, RZ, PT ;  /* 0x000000ff0500720c */ /* 0x000fc60003f05270 */
[----:B------:R-:W-:Y:S02]  /*0860*/  VIADD R2, R3, 0x1 ;  /* 0x0000000103027836 */ /* 0x000fe40000000000 */
[----:B------:R-:W-:-:S04]  /*0870*/  @!P2 IMAD.MOV R2, RZ, RZ, R3 ;  /* 0x000000ffff02a224 */ /* 0x000fc800078e0203 */
[----:B------:R-:W-:-:S04]  /*0880*/  VIADD R3, R2, 0x1 ;  /* 0x0000000102037836 */ /* 0x000fc80000000000 */
[----:B------:R-:W-:Y:S02]  /*0890*/  @!P0 IADD3 R3, PT, PT, R2, RZ, RZ ;  /* 0x000000ff02038210 */ /* 0x000fe40007ffe0ff */
[----:B----4-:R-:W-:-:S03]  /*08a0*/  ISETP.NE.AND P0, PT, R8, RZ, PT ;  /* 0x000000ff0800720c */ /* 0x010fc60003f05270 */
[----:B------:R-:W-:Y:S02]  /*08b0*/  VIADD R2, R3, 0x1 ;  /* 0x0000000103027836 */ /* 0x000fe40000000000 */
[----:B------:R-:W-:Y:S01]  /*08c0*/  @!P1 IMAD.MOV R2, RZ, RZ, R3 ;  /* 0x000000ffff029224 */ /* 0x000fe200078e0203 */
[----:B-----5:R-:W-:-:S03]  /*08d0*/  ISETP.NE.AND P1, PT, R10, RZ, PT ;  /* 0x000000ff0a00720c */ /* 0x020fc60003f25270 */
[----:B------:R-:W-:-:S04]  /*08e0*/  VIADD R4, R2, 0x1 ;  /* 0x0000000102047836 */ /* 0x000fc80000000000 */
[----:B------:R-:W-:Y:S02]  /*08f0*/  @!P0 IADD3 R4, PT, PT, R2, RZ, RZ ;  /* 0x000000ff02048210 */ /* 0x000fe40007ffe0ff */
[----:B------:R-:W-:Y:S01]  /*0900*/  ISETP.NE.AND P0, PT, R12, RZ, PT ;  /* 0x000000ff0c00720c */ /* 0x000fe20003f05270 */
[----:B------:R-:W1:Y:S02]  /*0910*/  LDC.64 R2, c[0x0][0x388] ;  /* 0x0000e200ff027b82 */ /* 0x000e640000000a00 */
[----:B------:R-:W-:Y:S02]  /*0920*/  VIADD R5, R4, 0x1 ;  /* 0x0000000104057836 */ /* 0x000fe40000000000 */
[----:B------:R-:W-:-:S05]  /*0930*/  @!P1 IMAD.MOV R5, RZ, RZ, R4 ;  /* 0x000000ffff059224 */ /* 0x000fca00078e0204 */
[----:B------:R-:W-:-:S03]  /*0940*/  IADD3 R4, PT, PT, R5, 0x1, RZ ;  /* 0x0000000105047810 */ /* 0x000fc60007ffe0ff */
[----:B------:R-:W-:-:S05]  /*0950*/  @!P0 IMAD.MOV R4, RZ, RZ, R5 ;  /* 0x000000ffff048224 */ /* 0x000fca00078e0205 */
[----:B------:R-:W-:-:S04]  /*0960*/  ISETP.NE.AND P0, PT, R4, 0x2, PT ;  /* 0x000000020400780c */ /* 0x000fc80003f05270 */
[----:B0-----:R-:W-:Y:S01]  /*0970*/  ISETP.NE.AND P0, PT, R6, RZ, !P0 ;  /* 0x000000ff0600720c */ /* 0x001fe20004705270 */
[----:B-1----:R-:W-:-:S03]  /*0980*/  IMAD.WIDE.U32 R2, R7, 0x4, R2 ;  /* 0x0000000407027825 */ /* 0x002fc600078e0002 */
[----:B------:R-:W-:-:S04]  /*0990*/  ISETP.EQ.OR P0, PT, R4, 0x3, P0 ;  /* 0x000000030400780c */ /* 0x000fc80000702670 */
[----:B------:R-:W-:-:S05]  /*09a0*/  SEL R5, RZ, 0x1, !P0 ;  /* 0x00000001ff057807 */ /* 0x000fca0004000000 */
[----:B------:R-:W-:Y:S01]  /*09b0*/  STG.E desc[UR4][R2.64], R5 ;  /* 0x0000000502007986 */ /* 0x000fe2000c101904 */
[----:B------:R-:W-:Y:S05]  /*09c0*/  EXIT ;  /* 0x000000000000794d */ /* 0x000fea0003800000 */
.L_x_3:
        /* <DEDUP_REMOVED lines=11> */
.L_x_5:


//--------------------- .nv.global.init           --------------------------
	.section	.nv.global.init,"aw",@progbits
	.align	4
.nv.global.init:
	.type		d_offsets,@object
	.size		d_offsets,(.L_0 - d_offsets)
d_offsets:
        /*0000*/ 	.byte	0xff, 0xff, 0xff, 0xff, 0x01, 0x00, 0x00, 0x00, 0x00, 0x00, 0x00, 0x00, 0x01, 0x00, 0x00, 0x00
        /*0010*/ 	.byte	0x01, 0x00, 0x00, 0x00, 0x01, 0x00, 0x00, 0x00, 0xff, 0xff, 0xff, 0xff, 0x00, 0x00, 0x00, 0x00
        /*0020*/ 	.byte	0x01, 0x00, 0x00, 0x00, 0x00, 0x00, 0x00, 0x00, 0xff, 0xff, 0xff, 0xff, 0xff, 0xff, 0xff, 0xff
        /*0030*/ 	.byte	0x00, 0x00, 0x00, 0x00, 0xff, 0xff, 0xff, 0xff, 0x01, 0x00, 0x00, 0x00, 0xff, 0xff, 0xff, 0xff
.L_0:


//--------------------- .nv.shared.reserved.0     --------------------------
	.section	.nv.shared.reserved.0,"aw",@nobits
	.weak		__nv_reservedSMEM_offset_0_alias
	.size		__nv_reservedSMEM_offset_0_alias, 0, 64
	.other		__nv_reservedSMEM_offset_0_alias,@"STO_CUDA_RESERVED_SHARED STV_DEFAULT"
__nv_reservedSMEM_offset_0_alias:
	.zero		0
	.zero		64


//--------------------- .nv.shared._Z12d_step_tiledPiS_ii --------------------------
	.section	.nv.shared._Z12d_step_tiledPiS_ii,"aw",@nobits
	.sectionflags	@""
	.align	4
.nv.shared._Z12d_step_tiledPiS_ii:
	.zero		2320


//--------------------- .nv.constant0._Z6d_stepPiS_ii --------------------------
	.section	.nv.constant0._Z6d_stepPiS_ii,"a",@progbits
	.sectionflags	@""
	.align	4
.nv.constant0._Z6d_stepPiS_ii:
	.zero		920


//--------------------- .nv.constant0._Z12d_step_tiledPiS_ii --------------------------
	.section	.nv.constant0._Z12d_step_tiledPiS_ii,"a",@progbits
	.sectionflags	@""
	.align	4
.nv.constant0._Z12d_step_tiledPiS_ii:
	.zero		920


//--------------------- SYMBOLS --------------------------

	.type		.nv.reservedSmem.offset0,@object
	.size		.nv.reservedSmem.offset0,0x4
	.type		.nv.reservedSmem.cap,@object
	.size		.nv.reservedSmem.cap,0x4
